//
// Generated by NVIDIA NVVM Compiler
//
// Compiler Build ID: CL-36424714
// Cuda compilation tools, release 13.0, V13.0.88
// Based on NVVM 20.0.0
//

.version 9.0
.target sm_100
.address_size 64

	// .globl	_Z9addKernelPiPKiS1_
.extern .func  (.param .b32 func_retval0) vprintf
(
	.param .b64 vprintf_param_0,
	.param .b64 vprintf_param_1
)
;
.global .align 1 .b8 $str[12] = {105, 100, 120, 32, 105, 32, 61, 32, 37, 100, 10};

.visible .entry _Z9addKernelPiPKiS1_(
	.param .u64 .ptr .align 1 _Z9addKernelPiPKiS1__param_0,
	.param .u64 .ptr .align 1 _Z9addKernelPiPKiS1__param_1,
	.param .u64 .ptr .align 1 _Z9addKernelPiPKiS1__param_2
)
{
	.local .align 8 .b8 	__local_depot0[8];
	.reg .b64 	%SP;
	.reg .b64 	%SPL;
	.reg .b32 	%r<7>;
	.reg .b64 	%rd<15>;

	mov.u64 	%SPL, __local_depot0;
	cvta.local.u64 	%SP, %SPL;
	ld.param.u64 	%rd1, [_Z9addKernelPiPKiS1__param_0];
	ld.param.u64 	%rd2, [_Z9addKernelPiPKiS1__param_1];
	ld.param.u64 	%rd3, [_Z9addKernelPiPKiS1__param_2];
	cvta.to.global.u64 	%rd4, %rd1;
	cvta.to.global.u64 	%rd5, %rd3;
	cvta.to.global.u64 	%rd6, %rd2;
	add.u64 	%rd7, %SP, 0;
	add.u64 	%rd8, %SPL, 0;
	mov.u32 	%r1, %tid.x;
	st.local.u32 	[%rd8], %r1;
	mov.u64 	%rd9, $str;
	cvta.global.u64 	%rd10, %rd9;
	{ // callseq 0, 0
	.param .b64 param0;
	st.param.b64 	[param0], %rd10;
	.param .b64 param1;
	st.param.b64 	[param1], %rd7;
	.param .b32 retval0;
	call.uni (retval0), 
	vprintf, 
	(
	param0, 
	param1
	);
	ld.param.b32 	%r2, [retval0];
	} // callseq 0
	mul.wide.u32 	%rd11, %r1, 4;
	add.s64 	%rd12, %rd6, %rd11;
	ld.global.u32 	%r4, [%rd12];
	add.s64 	%rd13, %rd5, %rd11;
	ld.global.u32 	%r5, [%rd13];
	add.s32 	%r6, %r5, %r4;
	add.s64 	%rd14, %rd4, %rd11;
	st.global.u32 	[%rd14], %r6;
	ret;

}


// ===== COMPILED SASS (sm_100) =====

	.target	sm_100

	.elftype	@"ET_EXEC"


//--------------------- .note.nv.tkinfo           --------------------------
	.section	.note.nv.tkinfo,"",@"SHT_NOTE"
	.sectionflags	@"SHF_NOTE_NV_TKINFO"
	.tkinfo
        /*0018*/ 	.word	0x00000002
        /*0030*/ 	.string	""
        /*0030*/ 	.string	"ptxas"
        /*0030*/ 	.string	"Cuda compilation tools, release 13.0, V13.0.88"
        /*0030*/ 	.string	"Build cuda_13.0.r13.0/compiler.36424714_0"
        /*0030*/ 	.string	"-arch sm_100 -m 64 "



//--------------------- .note.nv.cuinfo           --------------------------
	.section	.note.nv.cuinfo,"",@"SHT_NOTE"
	.sectionflags	@"SHF_NOTE_NV_CUINFO"
        /*0018*/ 	.short	0x0002
        /*001a*/ 	.short	0x0064
        /*001c*/ 	.short	0x0082
	.zero		2


//--------------------- .nv.info                  --------------------------
	.section	.nv.info,"",@"SHT_CUDA_INFO"
	.align	4


	//----- nvinfo : EIATTR_REGCOUNT
	.align		4
        /*0000*/ 	.byte	0x04, 0x2f
        /*0002*/ 	.short	(.L_2 - .L_1)
	.align		4
.L_1:
        /*0004*/ 	.word	index@(_Z9addKernelPiPKiS1_)
        /*0008*/ 	.word	0x00000018


	//----- nvinfo : EIATTR_FRAME_SIZE
	.align		4
.L_2:
        /*000c*/ 	.byte	0x04, 0x11
        /*000e*/ 	.short	(.L_4 - .L_3)
	.align		4
.L_3:
        /*0010*/ 	.word	index@(_Z9addKernelPiPKiS1_)
        /*0014*/ 	.word	0x00000008


	//----- nvinfo : EIATTR_MIN_STACK_SIZE
	.align		4
.L_4:
        /*0018*/ 	.byte	0x04, 0x12
        /*001a*/ 	.short	(.L_6 - .L_5)
	.align		4
.L_5:
        /*001c*/ 	.word	index@(_Z9addKernelPiPKiS1_)
        /*0020*/ 	.word	0x00000008
.L_6:


//--------------------- .nv.compat                --------------------------
	.section	.nv.compat,"",@"SHT_CUDA_COMPAT_INFO"
	.align	4
        /*0000*/ 	.byte	0x02, 0x09, 0x00, 0x00, 0x02, 0x02, 0x01, 0x00, 0x02, 0x05, 0x05, 0x00, 0x03, 0x07, 0x01, 0x01
        /*0010*/ 	.byte	0x02, 0x03, 0x00, 0x00, 0x02, 0x06, 0x01, 0x00, 0x04, 0x0b, 0x08, 0x00, 0x09, 0x00, 0x00, 0x00
        /*0020*/ 	.byte	0x00, 0x00, 0x00, 0x00


//--------------------- .nv.info._Z9addKernelPiPKiS1_ --------------------------
	.section	.nv.info._Z9addKernelPiPKiS1_,"",@"SHT_CUDA_INFO"
	.sectionflags	@""
	.align	4


	//----- nvinfo : EIATTR_CUDA_API_VERSION
	.align		4
        /*0000*/ 	.byte	0x04, 0x37
        /*0002*/ 	.short	(.L_8 - .L_7)
.L_7:
        /*0004*/ 	.word	0x00000082


	//----- nvinfo : EIATTR_KPARAM_INFO
	.align		4
.L_8:
        /*0008*/ 	.byte	0x04, 0x17
        /*000a*/ 	.short	(.L_10 - .L_9)
.L_9:
        /*000c*/ 	.word	0x00000000
        /*0010*/ 	.short	0x0002
        /*0012*/ 	.short	0x0010
        /*0014*/ 	.byte	0x00, 0xf5, 0x21, 0x00


	//----- nvinfo : EIATTR_KPARAM_INFO
	.align		4
.L_10:
        /*0018*/ 	.byte	0x04, 0x17
        /*001a*/ 	.short	(.L_12 - .L_11)
.L_11:
        /*001c*/ 	.word	0x00000000
        /*0020*/ 	.short	0x0001
        /*0022*/ 	.short	0x0008
        /*0024*/ 	.byte	0x00, 0xf5, 0x21, 0x00


	//----- nvinfo : EIATTR_KPARAM_INFO
	.align		4
.L_12:
        /*0028*/ 	.byte	0x04, 0x17
        /*002a*/ 	.short	(.L_14 - .L_13)
.L_13:
        /*002c*/ 	.word	0x00000000
        /*0030*/ 	.short	0x0000
        /*0032*/ 	.short	0x0000
        /*0034*/ 	.byte	0x00, 0xf5, 0x21, 0x00


	//----- nvinfo : EIATTR_SPARSE_MMA_MASK
	.align		4
.L_14:
        /*0038*/ 	.byte	0x03, 0x50
        /*003a*/ 	.short	0x0000


	//----- nvinfo : EIATTR_MAXREG_COUNT
	.align		4
        /*003c*/ 	.byte	0x03, 0x1b
        /*003e*/ 	.short	0x00ff


	//----- nvinfo : EIATTR_EXTERNS
	.align		4
        /*0040*/ 	.byte	0x04, 0x0f
        /*0042*/ 	.short	(.L_16 - .L_15)


	//   ....[0]....
	.align		4
.L_15:
        /*0044*/ 	.word	index@(vprintf)


	//----- nvinfo : EIATTR_MERCURY_ISA_VERSION
	.align		4
.L_16:
        /*0048*/ 	.byte	0x03, 0x5f
        /*004a*/ 	.short	0x0101


	//----- nvinfo : EIATTR_VRC_CTA_INIT_COUNT
	.align		4
        /*004c*/ 	.byte	0x02, 0x4a
	.zero		1
	.zero		1


	//----- nvinfo : EIATTR_SYSCALL_OFFSETS
	.align		4
        /*0050*/ 	.byte	0x04, 0x46
        /*0052*/ 	.short	(.L_18 - .L_17)


	//   ....[0]....
.L_17:
        /*0054*/ 	.word	0x000000f0


	//----- nvinfo : EIATTR_EXIT_INSTR_OFFSETS
	.align		4
.L_18:
        /*0058*/ 	.byte	0x04, 0x1c
        /*005a*/ 	.short	(.L_20 - .L_19)


	//   ....[0]....
.L_19:
        /*005c*/ 	.word	0x000001a0


	//----- nvinfo : EIATTR_CBANK_PARAM_SIZE
	.align		4
.L_20:
        /*0060*/ 	.byte	0x03, 0x19
        /*0062*/ 	.short	0x0018


	//----- nvinfo : EIATTR_PARAM_CBANK
	.align		4
        /*0064*/ 	.byte	0x04, 0x0a
        /*0066*/ 	.short	(.L_22 - .L_21)
	.align		4
.L_21:
        /*0068*/ 	.word	index@(.nv.constant0._Z9addKernelPiPKiS1_)
        /*006c*/ 	.short	0x0380
        /*006e*/ 	.short	0x0018


	//----- nvinfo : EIATTR_SW_WAR
	.align		4
.L_22:
        /*0070*/ 	.byte	0x04, 0x36
        /*0072*/ 	.short	(.L_24 - .L_23)
.L_23:
        /*0074*/ 	.word	0x00000008
.L_24:


//--------------------- .nv.callgraph             --------------------------
	.section	.nv.callgraph,"",@"SHT_CUDA_CALLGRAPH"
	.align	4
	.sectionentsize	8
	.align		4
        /*0000*/ 	.word	0x00000000
	.align		4
        /*0004*/ 	.word	0xffffffff
	.align		4
        /*0008*/ 	.word	index@(_Z9addKernelPiPKiS1_)
	.align		4
        /*000c*/ 	.word	index@(vprintf)
	.align		4
        /*0010*/ 	.word	0x00000000
	.align		4
        /*0014*/ 	.word	0xfffffffe
	.align		4
        /*0018*/ 	.word	0x00000000
	.align		4
        /*001c*/ 	.word	0xfffffffd
	.align		4
        /*0020*/ 	.word	0x00000000
	.align		4
        /*0024*/ 	.word	0xfffffffc


//--------------------- .nv.constant4             --------------------------
	.section	.nv.constant4,"a",@progbits
	.align	8
	.align		8
.nv.constant4:
        /*0000*/ 	.dword	vprintf
	.align		8
        /*0008*/ 	.dword	$str


//--------------------- .text._Z9addKernelPiPKiS1_ --------------------------
	.section	.text._Z9addKernelPiPKiS1_,"ax",@progbits
	.align	128
        .global         _Z9addKernelPiPKiS1_
        .type           _Z9addKernelPiPKiS1_,@function
        .size           _Z9addKernelPiPKiS1_,(.L_x_2 - _Z9addKernelPiPKiS1_)
        .other          _Z9addKernelPiPKiS1_,@"STO_CUDA_ENTRY STV_DEFAULT"
_Z9addKernelPiPKiS1_:
.text._Z9addKernelPiPKiS1_:
[----:B------:R-:W0:Y:S01]  /*0000*/  LDC R1, c[0x0][0x37c] ;  /* 0x0000df00ff017b82 */ /* 0x000e220000000800 */
[----:B------:R-:W1:Y:S01]  /*0010*/  S2R R2, SR_TID.X ;  /* 0x0000000000027919 */ /* 0x000e620000002100 */
[----:B0-----:R-:W-:Y:S01]  /*0020*/  IADD3 R1, PT, PT, R1, -0x8, RZ ;  /* 0xfffffff801017810 */ /* 0x001fe20007ffe0ff */
[----:B------:R-:W0:Y:S01]  /*0030*/  LDCU UR4, c[0x0][0x2f8] ;  /* 0x00005f00ff0477ac */ /* 0x000e220008000800 */
[----:B------:R-:W-:Y:S01]  /*0040*/  MOV R0, 0x0 ;  /* 0x0000000000007802 */ /* 0x000fe20000000f00 */
[----:B------:R-:W2:Y:S03]  /*0050*/  LDCU.64 UR6, c[0x4][0x8] ;  /* 0x01000100ff0677ac */ /* 0x000ea60008000a00 */
[----:B------:R3:W4:Y:S01]  /*0060*/  LDC.64 R8, c[0x4][R0] ;  /* 0x0100000000087b82 */ /* 0x0007220000000a00 */
[----:B------:R-:W5:Y:S01]  /*0070*/  LDCU UR5, c[0x0][0x2fc] ;  /* 0x00005f80ff0577ac */ /* 0x000f620008000800 */
[----:B------:R-:W1:Y:S01]  /*0080*/  LDCU.64 UR36, c[0x0][0x358] ;  /* 0x00006b00ff2477ac */ /* 0x000e620008000a00 */
[----:B0-----:R-:W-:-:S02]  /*0090*/  IADD3 R6, P0, PT, R1, UR4, RZ ;  /* 0x0000000401067c10 */ /* 0x001fc4000ff1e0ff */
[----:B--2---:R-:W-:Y:S01]  /*00a0*/  MOV R4, UR6 ;  /* 0x0000000600047c02 */ /* 0x004fe20008000f00 */
[----:B------:R-:W-:Y:S01]  /*00b0*/  IMAD.U32 R5, RZ, RZ, UR7 ;  /* 0x00000007ff057e24 */ /* 0x000fe2000f8e00ff */
[----:B-----5:R-:W-:Y:S01]  /*00c0*/  IADD3.X R7, PT, PT, RZ, UR5, RZ, P0, !PT ;  /* 0x00000005ff077c10 */ /* 0x020fe200087fe4ff */
[----:B-1----:R3:W-:Y:S08]  /*00d0*/  STL [R1], R2 ;  /* 0x0000000201007387 */ /* 0x0027f00000100800 */
[----:B------:R-:W-:-:S07]  /*00e0*/  LEPC R20, `(.L_x_0) ;  /* 0x000000001014794e */ /* 0x000fce0000000000 */
[----:B---34-:R-:W-:Y:S05]  /*00f0*/  CALL.ABS.NOINC R8 ;  /* 0x0000000008007343 */ /* 0x018fea0003c00000 */
.L_x_0:
[----:B------:R-:W0:Y:S08]  /*0100*/  LDC.64 R4, c[0x0][0x388] ;  /* 0x0000e200ff047b82 */ /* 0x000e300000000a00 */
[----:B------:R-:W1:Y:S08]  /*0110*/  LDC.64 R6, c[0x0][0x390] ;  /* 0x0000e400ff067b82 */ /* 0x000e700000000a00 */
[----:B------:R-:W2:Y:S01]  /*0120*/  LDC.64 R8, c[0x0][0x380] ;  /* 0x0000e000ff087b82 */ /* 0x000ea20000000a00 */
[----:B0-----:R-:W-:-:S06]  /*0130*/  IMAD.WIDE.U32 R4, R2, 0x4, R4 ;  /* 0x0000000402047825 */ /* 0x001fcc00078e0004 */
[----:B------:R-:W3:Y:S01]  /*0140*/  LDG.E R4, desc[UR36][R4.64] ;  /* 0x0000002404047981 */ /* 0x000ee2000c1e1900 */
[----:B-1----:R-:W-:-:S06]  /*0150*/  IMAD.WIDE.U32 R6, R2, 0x4, R6 ;  /* 0x0000000402067825 */ /* 0x002fcc00078e0006 */
[----:B------:R-:W3:Y:S01]  /*0160*/  LDG.E R7, desc[UR36][R6.64] ;  /* 0x0000002406077981 */ /* 0x000ee2000c1e1900 */
[----:B--2---:R-:W-:-:S04]  /*0170*/  IMAD.WIDE.U32 R2, R2, 0x4, R8 ;  /* 0x0000000402027825 */ /* 0x004fc800078e0008 */
[----:B---3--:R-:W-:-:S05]  /*0180*/  IMAD.IADD R9, R4, 0x1, R7 ;  /* 0x0000000104097824 */ /* 0x008fca00078e0207 */
[----:B------:R-:W-:Y:S01]  /*0190*/  STG.E desc[UR36][R2.64], R9 ;  /* 0x0000000902007986 */ /* 0x000fe2000c101924 */
[----:B------:R-:W-:Y:S05]  /*01a0*/  EXIT ;  /* 0x000000000000794d */ /* 0x000fea0003800000 */
.L_x_1:
[----:B------:R-:W-:-:S00]  /*01b0*/  BRA `(.L_x_1) ;  /* 0xfffffffc00fc7947 */ /* 0x000fc0000383ffff */
[----:B------:R-:W-:-:S00]  /*01c0*/  NOP ;  /* 0x0000000000007918 */ /* 0x000fc00000000000 */
        /* <DEDUP_REMOVED lines=11> */
.L_x_2:


//--------------------- .nv.global.init           --------------------------
	.section	.nv.global.init,"aw",@progbits
.nv.global.init:
	.type		$str,@object
	.size		$str,(.L_0 - $str)
$str:
        /*0000*/ 	.byte	0x69, 0x64, 0x78, 0x20, 0x69, 0x20, 0x3d, 0x20, 0x25, 0x64, 0x0a, 0x00
.L_0:


//--------------------- .nv.shared.reserved.0     --------------------------
	.section	.nv.shared.reserved.0,"aw",@nobits
	.weak		__nv_reservedSMEM_offset_0_alias
	.size		__nv_reservedSMEM_offset_0_alias, 0, 64
	.other		__nv_reservedSMEM_offset_0_alias,@"STO_CUDA_RESERVED_SHARED STV_DEFAULT"
__nv_reservedSMEM_offset_0_alias:
	.zero		0
	.zero		64


//--------------------- .nv.constant0._Z9addKernelPiPKiS1_ --------------------------
	.section	.nv.constant0._Z9addKernelPiPKiS1_,"a",@progbits
	.sectionflags	@""
	.align	4
.nv.constant0._Z9addKernelPiPKiS1_:
	.zero		920


//--------------------- SYMBOLS --------------------------

	.type		.nv.reservedSmem.offset0,@object
	.size		.nv.reservedSmem.offset0,0x4
	.type		vprintf,@function
